//
// Generated by NVIDIA NVVM Compiler
//
// Compiler Build ID: CL-36424714
// Cuda compilation tools, release 13.0, V13.0.88
// Based on NVVM 20.0.0
//

.version 9.0
.target sm_100
.address_size 64

	// .globl	_Z21matmul_forward_kernelPfPKfS1_S1_iii

.visible .entry _Z21matmul_forward_kernelPfPKfS1_S1_iii(
	.param .u64 .ptr .align 1 _Z21matmul_forward_kernelPfPKfS1_S1_iii_param_0,
	.param .u64 .ptr .align 1 _Z21matmul_forward_kernelPfPKfS1_S1_iii_param_1,
	.param .u64 .ptr .align 1 _Z21matmul_forward_kernelPfPKfS1_S1_iii_param_2,
	.param .u64 .ptr .align 1 _Z21matmul_forward_kernelPfPKfS1_S1_iii_param_3,
	.param .u32 _Z21matmul_forward_kernelPfPKfS1_S1_iii_param_4,
	.param .u32 _Z21matmul_forward_kernelPfPKfS1_S1_iii_param_5,
	.param .u32 _Z21matmul_forward_kernelPfPKfS1_S1_iii_param_6
)
{


	ret;

}


// ===== COMPILED SASS (sm_100) =====

	.target	sm_100

	.elftype	@"ET_EXEC"


//--------------------- .note.nv.tkinfo           --------------------------
	.section	.note.nv.tkinfo,"",@"SHT_NOTE"
	.sectionflags	@"SHF_NOTE_NV_TKINFO"
	.tkinfo
        /*0018*/ 	.word	0x00000002
        /*0030*/ 	.string	""
        /*0030*/ 	.string	"ptxas"
        /*0030*/ 	.string	"Cuda compilation tools, release 13.0, V13.0.88"
        /*0030*/ 	.string	"Build cuda_13.0.r13.0/compiler.36424714_0"
        /*0030*/ 	.string	"-arch sm_100 -m 64 "



//--------------------- .note.nv.cuinfo           --------------------------
	.section	.note.nv.cuinfo,"",@"SHT_NOTE"
	.sectionflags	@"SHF_NOTE_NV_CUINFO"
        /*0018*/ 	.short	0x0002
        /*001a*/ 	.short	0x0064
        /*001c*/ 	.short	0x0082
	.zero		2


//--------------------- .nv.info                  --------------------------
	.section	.nv.info,"",@"SHT_CUDA_INFO"
	.align	4


	//----- nvinfo : EIATTR_REGCOUNT
	.align		4
        /*0000*/ 	.byte	0x04, 0x2f
        /*0002*/ 	.short	(.L_1 - .L_0)
	.align		4
.L_0:
        /*0004*/ 	.word	index@(_Z21matmul_forward_kernelPfPKfS1_S1_iii)
        /*0008*/ 	.word	0x00000004


	//----- nvinfo : EIATTR_FRAME_SIZE
	.align		4
.L_1:
        /*000c*/ 	.byte	0x04, 0x11
        /*000e*/ 	.short	(.L_3 - .L_2)
	.align		4
.L_2:
        /*0010*/ 	.word	index@(_Z21matmul_forward_kernelPfPKfS1_S1_iii)
        /*0014*/ 	.word	0x00000000


	//----- nvinfo : EIATTR_MIN_STACK_SIZE
	.align		4
.L_3:
        /*0018*/ 	.byte	0x04, 0x12
        /*001a*/ 	.short	(.L_5 - .L_4)
	.align		4
.L_4:
        /*001c*/ 	.word	index@(_Z21matmul_forward_kernelPfPKfS1_S1_iii)
        /*0020*/ 	.word	0x00000000
.L_5:


//--------------------- .nv.compat                --------------------------
	.section	.nv.compat,"",@"SHT_CUDA_COMPAT_INFO"
	.align	4
        /*0000*/ 	.byte	0x02, 0x09, 0x00, 0x00, 0x02, 0x02, 0x01, 0x00, 0x02, 0x05, 0x05, 0x00, 0x03, 0x07, 0x01, 0x01
        /*0010*/ 	.byte	0x02, 0x03, 0x00, 0x00, 0x02, 0x06, 0x01, 0x00, 0x04, 0x0b, 0x08, 0x00, 0x09, 0x00, 0x00, 0x00
        /*0020*/ 	.byte	0x00, 0x00, 0x00, 0x00


//--------------------- .nv.info._Z21matmul_forward_kernelPfPKfS1_S1_iii --------------------------
	.section	.nv.info._Z21matmul_forward_kernelPfPKfS1_S1_iii,"",@"SHT_CUDA_INFO"
	.sectionflags	@""
	.align	4


	//----- nvinfo : EIATTR_CUDA_API_VERSION
	.align		4
        /*0000*/ 	.byte	0x04, 0x37
        /*0002*/ 	.short	(.L_7 - .L_6)
.L_6:
        /*0004*/ 	.word	0x00000082


	//----- nvinfo : EIATTR_KPARAM_INFO
	.align		4
.L_7:
        /*0008*/ 	.byte	0x04, 0x17
        /*000a*/ 	.short	(.L_9 - .L_8)
.L_8:
        /*000c*/ 	.word	0x00000000
        /*0010*/ 	.short	0x0006
        /*0012*/ 	.short	0x0028
        /*0014*/ 	.byte	0x00, 0xf0, 0x11, 0x00


	//----- nvinfo : EIATTR_KPARAM_INFO
	.align		4
.L_9:
        /*0018*/ 	.byte	0x04, 0x17
        /*001a*/ 	.short	(.L_11 - .L_10)
.L_10:
        /*001c*/ 	.word	0x00000000
        /*0020*/ 	.short	0x0005
        /*0022*/ 	.short	0x0024
        /*0024*/ 	.byte	0x00, 0xf0, 0x11, 0x00


	//----- nvinfo : EIATTR_KPARAM_INFO
	.align		4
.L_11:
        /*0028*/ 	.byte	0x04, 0x17
        /*002a*/ 	.short	(.L_13 - .L_12)
.L_12:
        /*002c*/ 	.word	0x00000000
        /*0030*/ 	.short	0x0004
        /*0032*/ 	.short	0x0020
        /*0034*/ 	.byte	0x00, 0xf0, 0x11, 0x00


	//----- nvinfo : EIATTR_KPARAM_INFO
	.align		4
.L_13:
        /*0038*/ 	.byte	0x04, 0x17
        /*003a*/ 	.short	(.L_15 - .L_14)
.L_14:
        /*003c*/ 	.word	0x00000000
        /*0040*/ 	.short	0x0003
        /*0042*/ 	.short	0x0018
        /*0044*/ 	.byte	0x00, 0xf5, 0x21, 0x00


	//----- nvinfo : EIATTR_KPARAM_INFO
	.align		4
.L_15:
        /*0048*/ 	.byte	0x04, 0x17
        /*004a*/ 	.short	(.L_17 - .L_16)
.L_16:
        /*004c*/ 	.word	0x00000000
        /*0050*/ 	.short	0x0002
        /*0052*/ 	.short	0x0010
        /*0054*/ 	.byte	0x00, 0xf5, 0x21, 0x00


	//----- nvinfo : EIATTR_KPARAM_INFO
	.align		4
.L_17:
        /*0058*/ 	.byte	0x04, 0x17
        /*005a*/ 	.short	(.L_19 - .L_18)
.L_18:
        /*005c*/ 	.word	0x00000000
        /*0060*/ 	.short	0x0001
        /*0062*/ 	.short	0x0008
        /*0064*/ 	.byte	0x00, 0xf5, 0x21, 0x00


	//----- nvinfo : EIATTR_KPARAM_INFO
	.align		4
.L_19:
        /*0068*/ 	.byte	0x04, 0x17
        /*006a*/ 	.short	(.L_21 - .L_20)
.L_20:
        /*006c*/ 	.word	0x00000000
        /*0070*/ 	.short	0x0000
        /*0072*/ 	.short	0x0000
        /*0074*/ 	.byte	0x00, 0xf5, 0x21, 0x00


	//----- nvinfo : EIATTR_SPARSE_MMA_MASK
	.align		4
.L_21:
        /*0078*/ 	.byte	0x03, 0x50
        /*007a*/ 	.short	0x0000


	//----- nvinfo : EIATTR_MAXREG_COUNT
	.align		4
        /*007c*/ 	.byte	0x03, 0x1b
        /*007e*/ 	.short	0x00ff


	//----- nvinfo : EIATTR_MERCURY_ISA_VERSION
	.align		4
        /*0080*/ 	.byte	0x03, 0x5f
        /*0082*/ 	.short	0x0101


	//----- nvinfo : EIATTR_VRC_CTA_INIT_COUNT
	.align		4
        /*0084*/ 	.byte	0x02, 0x4a
	.zero		1
	.zero		1


	//----- nvinfo : EIATTR_EXIT_INSTR_OFFSETS
	.align		4
        /*0088*/ 	.byte	0x04, 0x1c
        /*008a*/ 	.short	(.L_23 - .L_22)


	//   ....[0]....
.L_22:
        /*008c*/ 	.word	0x00000010


	//----- nvinfo : EIATTR_CBANK_PARAM_SIZE
	.align		4
.L_23:
        /*0090*/ 	.byte	0x03, 0x19
        /*0092*/ 	.short	0x002c


	//----- nvinfo : EIATTR_PARAM_CBANK
	.align		4
        /*0094*/ 	.byte	0x04, 0x0a
        /*0096*/ 	.short	(.L_25 - .L_24)
	.align		4
.L_24:
        /*0098*/ 	.word	index@(.nv.constant0._Z21matmul_forward_kernelPfPKfS1_S1_iii)
        /*009c*/ 	.short	0x0380
        /*009e*/ 	.short	0x002c


	//----- nvinfo : EIATTR_SW_WAR
	.align		4
.L_25:
        /*00a0*/ 	.byte	0x04, 0x36
        /*00a2*/ 	.short	(.L_27 - .L_26)
.L_26:
        /*00a4*/ 	.word	0x00000008
.L_27:


//--------------------- .nv.callgraph             --------------------------
	.section	.nv.callgraph,"",@"SHT_CUDA_CALLGRAPH"
	.align	4
	.sectionentsize	8
	.align		4
        /*0000*/ 	.word	0x00000000
	.align		4
        /*0004*/ 	.word	0xffffffff
	.align		4
        /*0008*/ 	.word	0x00000000
	.align		4
        /*000c*/ 	.word	0xfffffffe
	.align		4
        /*0010*/ 	.word	0x00000000
	.align		4
        /*0014*/ 	.word	0xfffffffd
	.align		4
        /*0018*/ 	.word	0x00000000
	.align		4
        /*001c*/ 	.word	0xfffffffc


//--------------------- .text._Z21matmul_forward_kernelPfPKfS1_S1_iii --------------------------
	.section	.text._Z21matmul_forward_kernelPfPKfS1_S1_iii,"ax",@progbits
	.align	128
        .global         _Z21matmul_forward_kernelPfPKfS1_S1_iii
        .type           _Z21matmul_forward_kernelPfPKfS1_S1_iii,@function
        .size           _Z21matmul_forward_kernelPfPKfS1_S1_iii,(.L_x_1 - _Z21matmul_forward_kernelPfPKfS1_S1_iii)
        .other          _Z21matmul_forward_kernelPfPKfS1_S1_iii,@"STO_CUDA_ENTRY STV_DEFAULT"
_Z21matmul_forward_kernelPfPKfS1_S1_iii:
.text._Z21matmul_forward_kernelPfPKfS1_S1_iii:
[----:B------:R-:W-:Y:S01]  /*0000*/  LDC R1, c[0x0][0x37c] ;  /* 0x0000df00ff017b82 */ /* 0x000fe20000000800 */
[----:B------:R-:W-:Y:S05]  /*0010*/  EXIT ;  /* 0x000000000000794d */ /* 0x000fea0003800000 */
.L_x_0:
[----:B------:R-:W-:-:S00]  /*0020*/  BRA `(.L_x_0) ;  /* 0xfffffffc00fc7947 */ /* 0x000fc0000383ffff */
[----:B------:R-:W-:-:S00]  /*0030*/  NOP ;  /* 0x0000000000007918 */ /* 0x000fc00000000000 */
        /* <DEDUP_REMOVED lines=12> */
.L_x_1:


//--------------------- .nv.shared.reserved.0     --------------------------
	.section	.nv.shared.reserved.0,"aw",@nobits
	.weak		__nv_reservedSMEM_offset_0_alias
	.size		__nv_reservedSMEM_offset_0_alias, 0, 64
	.other		__nv_reservedSMEM_offset_0_alias,@"STO_CUDA_RESERVED_SHARED STV_DEFAULT"
__nv_reservedSMEM_offset_0_alias:
	.zero		0
	.zero		64


//--------------------- .nv.constant0._Z21matmul_forward_kernelPfPKfS1_S1_iii --------------------------
	.section	.nv.constant0._Z21matmul_forward_kernelPfPKfS1_S1_iii,"a",@progbits
	.sectionflags	@""
	.align	4
.nv.constant0._Z21matmul_forward_kernelPfPKfS1_S1_iii:
	.zero		940


//--------------------- SYMBOLS --------------------------

	.type		.nv.reservedSmem.offset0,@object
	.size		.nv.reservedSmem.offset0,0x4
